//
// Generated by NVIDIA NVVM Compiler
//
// Compiler Build ID: CL-36424714
// Cuda compilation tools, release 13.0, V13.0.88
// Based on NVVM 20.0.0
//

.version 9.0
.target sm_100
.address_size 64

	// .globl	_Z8row_sumsPKfPfm
.shared .align 4 .b8 _ZZ14blockReduceSumfE6shared[128];

.visible .entry _Z8row_sumsPKfPfm(
	.param .u64 .ptr .align 1 _Z8row_sumsPKfPfm_param_0,
	.param .u64 .ptr .align 1 _Z8row_sumsPKfPfm_param_1,
	.param .u64 _Z8row_sumsPKfPfm_param_2
)
{
	.reg .pred 	%p<18>;
	.reg .b32 	%r<39>;
	.reg .b32 	%f<33>;
	.reg .b64 	%rd<18>;

	ld.param.u64 	%rd8, [_Z8row_sumsPKfPfm_param_0];
	ld.param.u64 	%rd9, [_Z8row_sumsPKfPfm_param_1];
	ld.param.u64 	%rd10, [_Z8row_sumsPKfPfm_param_2];
	mov.u32 	%r2, %ctaid.x;
	cvt.u64.u32 	%rd1, %r2;
	setp.le.u64 	%p1, %rd10, %rd1;
	@%p1 bra 	$L__BB0_11;
	mov.u32 	%r3, %tid.x;
	cvt.u64.u32 	%rd2, %r3;
	setp.le.u64 	%p2, %rd10, %rd2;
	mov.f32 	%f31, 0f00000000;
	@%p2 bra 	$L__BB0_4;
	mul.lo.s64 	%rd3, %rd10, %rd1;
	mov.u32 	%r4, %ntid.x;
	cvt.u64.u32 	%rd4, %r4;
	cvta.to.global.u64 	%rd5, %rd8;
	mov.f32 	%f31, 0f00000000;
	mov.u64 	%rd17, %rd2;
$L__BB0_3:
	add.s64 	%rd11, %rd17, %rd3;
	shl.b64 	%rd12, %rd11, 2;
	add.s64 	%rd13, %rd5, %rd12;
	ld.global.f32 	%f10, [%rd13];
	add.f32 	%f31, %f31, %f10;
	add.s64 	%rd17, %rd17, %rd4;
	setp.lt.u64 	%p3, %rd17, %rd10;
	@%p3 bra 	$L__BB0_3;
$L__BB0_4:
	cvt.u32.u64 	%r5, %rd2;
	and.b32  	%r1, %r5, 31;
	mov.b32 	%r6, %f31;
	shfl.sync.down.b32	%r7|%p4, %r6, 16, 31, -1;
	mov.b32 	%f11, %r7;
	add.f32 	%f12, %f31, %f11;
	mov.b32 	%r8, %f12;
	shfl.sync.down.b32	%r9|%p5, %r8, 8, 31, -1;
	mov.b32 	%f13, %r9;
	add.f32 	%f14, %f12, %f13;
	mov.b32 	%r10, %f14;
	shfl.sync.down.b32	%r11|%p6, %r10, 4, 31, -1;
	mov.b32 	%f15, %r11;
	add.f32 	%f16, %f14, %f15;
	mov.b32 	%r12, %f16;
	shfl.sync.down.b32	%r13|%p7, %r12, 2, 31, -1;
	mov.b32 	%f17, %r13;
	add.f32 	%f18, %f16, %f17;
	mov.b32 	%r14, %f18;
	shfl.sync.down.b32	%r15|%p8, %r14, 1, 31, -1;
	mov.b32 	%f19, %r15;
	add.f32 	%f4, %f18, %f19;
	setp.ne.s32 	%p9, %r1, 0;
	@%p9 bra 	$L__BB0_6;
	shr.u32 	%r17, %r5, 3;
	mov.u32 	%r18, _ZZ14blockReduceSumfE6shared;
	add.s32 	%r19, %r18, %r17;
	st.shared.f32 	[%r19], %f4;
$L__BB0_6:
	bar.sync 	0;
	mov.u32 	%r21, %ntid.x;
	add.s32 	%r22, %r21, 31;
	shr.u32 	%r23, %r22, 5;
	setp.ge.u32 	%p10, %r5, %r23;
	mov.f32 	%f32, 0f00000000;
	@%p10 bra 	$L__BB0_8;
	shl.b32 	%r24, %r1, 2;
	mov.u32 	%r25, _ZZ14blockReduceSumfE6shared;
	add.s32 	%r26, %r25, %r24;
	ld.shared.f32 	%f32, [%r26];
$L__BB0_8:
	setp.gt.u32 	%p11, %r5, 31;
	@%p11 bra 	$L__BB0_11;
	mov.b32 	%r29, %f32;
	shfl.sync.down.b32	%r30|%p12, %r29, 16, 31, -1;
	mov.b32 	%f21, %r30;
	add.f32 	%f22, %f32, %f21;
	mov.b32 	%r31, %f22;
	shfl.sync.down.b32	%r32|%p13, %r31, 8, 31, -1;
	mov.b32 	%f23, %r32;
	add.f32 	%f24, %f22, %f23;
	mov.b32 	%r33, %f24;
	shfl.sync.down.b32	%r34|%p14, %r33, 4, 31, -1;
	mov.b32 	%f25, %r34;
	add.f32 	%f26, %f24, %f25;
	mov.b32 	%r35, %f26;
	shfl.sync.down.b32	%r36|%p15, %r35, 2, 31, -1;
	mov.b32 	%f27, %r36;
	add.f32 	%f28, %f26, %f27;
	mov.b32 	%r37, %f28;
	shfl.sync.down.b32	%r38|%p16, %r37, 1, 31, -1;
	mov.b32 	%f29, %r38;
	add.f32 	%f7, %f28, %f29;
	setp.ne.s32 	%p17, %r5, 0;
	@%p17 bra 	$L__BB0_11;
	cvta.to.global.u64 	%rd14, %rd9;
	shl.b64 	%rd15, %rd1, 2;
	add.s64 	%rd16, %rd14, %rd15;
	st.global.f32 	[%rd16], %f7;
$L__BB0_11:
	ret;

}
	// .globl	_Z11column_sumsPKfPfm
.visible .entry _Z11column_sumsPKfPfm(
	.param .u64 .ptr .align 1 _Z11column_sumsPKfPfm_param_0,
	.param .u64 .ptr .align 1 _Z11column_sumsPKfPfm_param_1,
	.param .u64 _Z11column_sumsPKfPfm_param_2
)
{
	.reg .pred 	%p<18>;
	.reg .b32 	%r<39>;
	.reg .b32 	%f<33>;
	.reg .b64 	%rd<17>;

	ld.param.u64 	%rd7, [_Z11column_sumsPKfPfm_param_0];
	ld.param.u64 	%rd8, [_Z11column_sumsPKfPfm_param_1];
	ld.param.u64 	%rd9, [_Z11column_sumsPKfPfm_param_2];
	mov.u32 	%r2, %ctaid.x;
	cvt.u64.u32 	%rd1, %r2;
	setp.le.u64 	%p1, %rd9, %rd1;
	@%p1 bra 	$L__BB1_11;
	mov.u32 	%r3, %tid.x;
	cvt.u64.u32 	%rd2, %r3;
	setp.le.u64 	%p2, %rd9, %rd2;
	mov.f32 	%f31, 0f00000000;
	@%p2 bra 	$L__BB1_4;
	mov.u32 	%r4, %ntid.x;
	cvt.u64.u32 	%rd3, %r4;
	cvta.to.global.u64 	%rd4, %rd7;
	mov.f32 	%f31, 0f00000000;
	mov.u64 	%rd16, %rd2;
$L__BB1_3:
	mad.lo.s64 	%rd10, %rd16, %rd9, %rd1;
	shl.b64 	%rd11, %rd10, 2;
	add.s64 	%rd12, %rd4, %rd11;
	ld.global.f32 	%f10, [%rd12];
	add.f32 	%f31, %f31, %f10;
	add.s64 	%rd16, %rd16, %rd3;
	setp.lt.u64 	%p3, %rd16, %rd9;
	@%p3 bra 	$L__BB1_3;
$L__BB1_4:
	cvt.u32.u64 	%r5, %rd2;
	and.b32  	%r1, %r5, 31;
	mov.b32 	%r6, %f31;
	shfl.sync.down.b32	%r7|%p4, %r6, 16, 31, -1;
	mov.b32 	%f11, %r7;
	add.f32 	%f12, %f31, %f11;
	mov.b32 	%r8, %f12;
	shfl.sync.down.b32	%r9|%p5, %r8, 8, 31, -1;
	mov.b32 	%f13, %r9;
	add.f32 	%f14, %f12, %f13;
	mov.b32 	%r10, %f14;
	shfl.sync.down.b32	%r11|%p6, %r10, 4, 31, -1;
	mov.b32 	%f15, %r11;
	add.f32 	%f16, %f14, %f15;
	mov.b32 	%r12, %f16;
	shfl.sync.down.b32	%r13|%p7, %r12, 2, 31, -1;
	mov.b32 	%f17, %r13;
	add.f32 	%f18, %f16, %f17;
	mov.b32 	%r14, %f18;
	shfl.sync.down.b32	%r15|%p8, %r14, 1, 31, -1;
	mov.b32 	%f19, %r15;
	add.f32 	%f4, %f18, %f19;
	setp.ne.s32 	%p9, %r1, 0;
	@%p9 bra 	$L__BB1_6;
	shr.u32 	%r17, %r5, 3;
	mov.u32 	%r18, _ZZ14blockReduceSumfE6shared;
	add.s32 	%r19, %r18, %r17;
	st.shared.f32 	[%r19], %f4;
$L__BB1_6:
	bar.sync 	0;
	mov.u32 	%r21, %ntid.x;
	add.s32 	%r22, %r21, 31;
	shr.u32 	%r23, %r22, 5;
	setp.ge.u32 	%p10, %r5, %r23;
	mov.f32 	%f32, 0f00000000;
	@%p10 bra 	$L__BB1_8;
	shl.b32 	%r24, %r1, 2;
	mov.u32 	%r25, _ZZ14blockReduceSumfE6shared;
	add.s32 	%r26, %r25, %r24;
	ld.shared.f32 	%f32, [%r26];
$L__BB1_8:
	setp.gt.u32 	%p11, %r5, 31;
	@%p11 bra 	$L__BB1_11;
	mov.b32 	%r29, %f32;
	shfl.sync.down.b32	%r30|%p12, %r29, 16, 31, -1;
	mov.b32 	%f21, %r30;
	add.f32 	%f22, %f32, %f21;
	mov.b32 	%r31, %f22;
	shfl.sync.down.b32	%r32|%p13, %r31, 8, 31, -1;
	mov.b32 	%f23, %r32;
	add.f32 	%f24, %f22, %f23;
	mov.b32 	%r33, %f24;
	shfl.sync.down.b32	%r34|%p14, %r33, 4, 31, -1;
	mov.b32 	%f25, %r34;
	add.f32 	%f26, %f24, %f25;
	mov.b32 	%r35, %f26;
	shfl.sync.down.b32	%r36|%p15, %r35, 2, 31, -1;
	mov.b32 	%f27, %r36;
	add.f32 	%f28, %f26, %f27;
	mov.b32 	%r37, %f28;
	shfl.sync.down.b32	%r38|%p16, %r37, 1, 31, -1;
	mov.b32 	%f29, %r38;
	add.f32 	%f7, %f28, %f29;
	setp.ne.s32 	%p17, %r5, 0;
	@%p17 bra 	$L__BB1_11;
	cvta.to.global.u64 	%rd13, %rd8;
	shl.b64 	%rd14, %rd1, 2;
	add.s64 	%rd15, %rd13, %rd14;
	st.global.f32 	[%rd15], %f7;
$L__BB1_11:
	ret;

}


// ===== COMPILED SASS (sm_100) =====

	.target	sm_100

	.elftype	@"ET_EXEC"


//--------------------- .note.nv.tkinfo           --------------------------
	.section	.note.nv.tkinfo,"",@"SHT_NOTE"
	.sectionflags	@"SHF_NOTE_NV_TKINFO"
	.tkinfo
        /*0018*/ 	.word	0x00000002
        /*0030*/ 	.string	""
        /*0030*/ 	.string	"ptxas"
        /*0030*/ 	.string	"Cuda compilation tools, release 13.0, V13.0.88"
        /*0030*/ 	.string	"Build cuda_13.0.r13.0/compiler.36424714_0"
        /*0030*/ 	.string	"-arch sm_100 -m 64 "



//--------------------- .note.nv.cuinfo           --------------------------
	.section	.note.nv.cuinfo,"",@"SHT_NOTE"
	.sectionflags	@"SHF_NOTE_NV_CUINFO"
        /*0018*/ 	.short	0x0002
        /*001a*/ 	.short	0x0064
        /*001c*/ 	.short	0x0082
	.zero		2


//--------------------- .nv.info                  --------------------------
	.section	.nv.info,"",@"SHT_CUDA_INFO"
	.align	4


	//----- nvinfo : EIATTR_REGCOUNT
	.align		4
        /*0000*/ 	.byte	0x04, 0x2f
        /*0002*/ 	.short	(.L_1 - .L_0)
	.align		4
.L_0:
        /*0004*/ 	.word	index@(_Z8row_sumsPKfPfm)
        /*0008*/ 	.word	0x0000000e


	//----- nvinfo : EIATTR_FRAME_SIZE
	.align		4
.L_1:
        /*000c*/ 	.byte	0x04, 0x11
        /*000e*/ 	.short	(.L_3 - .L_2)
	.align		4
.L_2:
        /*0010*/ 	.word	index@(_Z8row_sumsPKfPfm)
        /*0014*/ 	.word	0x00000000


	//----- nvinfo : EIATTR_REGCOUNT
	.align		4
.L_3:
        /*0018*/ 	.byte	0x04, 0x2f
        /*001a*/ 	.short	(.L_5 - .L_4)
	.align		4
.L_4:
        /*001c*/ 	.word	index@(_Z11column_sumsPKfPfm)
        /*0020*/ 	.word	0x0000000e


	//----- nvinfo : EIATTR_FRAME_SIZE
	.align		4
.L_5:
        /*0024*/ 	.byte	0x04, 0x11
        /*0026*/ 	.short	(.L_7 - .L_6)
	.align		4
.L_6:
        /*0028*/ 	.word	index@(_Z11column_sumsPKfPfm)
        /*002c*/ 	.word	0x00000000


	//----- nvinfo : EIATTR_MIN_STACK_SIZE
	.align		4
.L_7:
        /*0030*/ 	.byte	0x04, 0x12
        /*0032*/ 	.short	(.L_9 - .L_8)
	.align		4
.L_8:
        /*0034*/ 	.word	index@(_Z11column_sumsPKfPfm)
        /*0038*/ 	.word	0x00000000


	//----- nvinfo : EIATTR_MIN_STACK_SIZE
	.align		4
.L_9:
        /*003c*/ 	.byte	0x04, 0x12
        /*003e*/ 	.short	(.L_11 - .L_10)
	.align		4
.L_10:
        /*0040*/ 	.word	index@(_Z8row_sumsPKfPfm)
        /*0044*/ 	.word	0x00000000
.L_11:


//--------------------- .nv.compat                --------------------------
	.section	.nv.compat,"",@"SHT_CUDA_COMPAT_INFO"
	.align	4
        /*0000*/ 	.byte	0x02, 0x09, 0x00, 0x00, 0x02, 0x02, 0x01, 0x00, 0x02, 0x05, 0x05, 0x00, 0x03, 0x07, 0x01, 0x01
        /*0010*/ 	.byte	0x02, 0x03, 0x00, 0x00, 0x02, 0x06, 0x01, 0x00, 0x04, 0x0b, 0x08, 0x00, 0x09, 0x00, 0x00, 0x00
        /*0020*/ 	.byte	0x00, 0x00, 0x00, 0x00


//--------------------- .nv.info._Z11column_sumsPKfPfm --------------------------
	.section	.nv.info._Z11column_sumsPKfPfm,"",@"SHT_CUDA_INFO"
	.sectionflags	@""
	.align	4


	//----- nvinfo : EIATTR_CUDA_API_VERSION
	.align		4
        /*0000*/ 	.byte	0x04, 0x37
        /*0002*/ 	.short	(.L_13 - .L_12)
.L_12:
        /*0004*/ 	.word	0x00000082


	//----- nvinfo : EIATTR_KPARAM_INFO
	.align		4
.L_13:
        /*0008*/ 	.byte	0x04, 0x17
        /*000a*/ 	.short	(.L_15 - .L_14)
.L_14:
        /*000c*/ 	.word	0x00000000
        /*0010*/ 	.short	0x0002
        /*0012*/ 	.short	0x0010
        /*0014*/ 	.byte	0x00, 0xf0, 0x21, 0x00


	//----- nvinfo : EIATTR_KPARAM_INFO
	.align		4
.L_15:
        /*0018*/ 	.byte	0x04, 0x17
        /*001a*/ 	.short	(.L_17 - .L_16)
.L_16:
        /*001c*/ 	.word	0x00000000
        /*0020*/ 	.short	0x0001
        /*0022*/ 	.short	0x0008
        /*0024*/ 	.byte	0x00, 0xf5, 0x21, 0x00


	//----- nvinfo : EIATTR_KPARAM_INFO
	.align		4
.L_17:
        /*0028*/ 	.byte	0x04, 0x17
        /*002a*/ 	.short	(.L_19 - .L_18)
.L_18:
        /*002c*/ 	.word	0x00000000
        /*0030*/ 	.short	0x0000
        /*0032*/ 	.short	0x0000
        /*0034*/ 	.byte	0x00, 0xf5, 0x21, 0x00


	//----- nvinfo : EIATTR_SPARSE_MMA_MASK
	.align		4
.L_19:
        /*0038*/ 	.byte	0x03, 0x50
        /*003a*/ 	.short	0x0000


	//----- nvinfo : EIATTR_MAXREG_COUNT
	.align		4
        /*003c*/ 	.byte	0x03, 0x1b
        /*003e*/ 	.short	0x00ff


	//----- nvinfo : EIATTR_NUM_BARRIERS
	.align		4
        /*0040*/ 	.byte	0x02, 0x4c
        /*0042*/ 	.byte	0x01
	.zero		1


	//----- nvinfo : EIATTR_MERCURY_ISA_VERSION
	.align		4
        /*0044*/ 	.byte	0x03, 0x5f
        /*0046*/ 	.short	0x0101


	//----- nvinfo : EIATTR_COOP_GROUP_MASK_REGIDS
	.align		4
        /*0048*/ 	.byte	0x04, 0x29
        /*004a*/ 	.short	(.L_21 - .L_20)


	//   ....[0]....
.L_20:
        /*004c*/ 	.word	0xffffffff


	//   ....[1]....
        /*0050*/ 	.word	0xffffffff


	//   ....[2]....
        /*0054*/ 	.word	0xffffffff


	//   ....[3]....
        /*0058*/ 	.word	0xffffffff


	//   ....[4]....
        /*005c*/ 	.word	0xffffffff


	//   ....[5]....
        /*0060*/ 	.word	0xffffffff


	//   ....[6]....
        /*0064*/ 	.word	0xffffffff


	//   ....[7]....
        /*0068*/ 	.word	0xffffffff


	//   ....[8]....
        /*006c*/ 	.word	0xffffffff


	//   ....[9]....
        /*0070*/ 	.word	0xffffffff


	//----- nvinfo : EIATTR_COOP_GROUP_INSTR_OFFSETS
	.align		4
.L_21:
        /*0074*/ 	.byte	0x04, 0x28
        /*0076*/ 	.short	(.L_23 - .L_22)


	//   ....[0]....
.L_22:
        /*0078*/ 	.word	0x00000220


	//   ....[1]....
        /*007c*/ 	.word	0x00000270


	//   ....[2]....
        /*0080*/ 	.word	0x000002c0


	//   ....[3]....
        /*0084*/ 	.word	0x00000310


	//   ....[4]....
        /*0088*/ 	.word	0x00000380


	//   ....[5]....
        /*008c*/ 	.word	0x000003f0


	//   ....[6]....
        /*0090*/ 	.word	0x00000420


	//   ....[7]....
        /*0094*/ 	.word	0x00000440


	//   ....[8]....
        /*0098*/ 	.word	0x00000460


	//   ....[9]....
        /*009c*/ 	.word	0x00000480


	//----- nvinfo : EIATTR_VRC_CTA_INIT_COUNT
	.align		4
.L_23:
        /*00a0*/ 	.byte	0x02, 0x4a
	.zero		1
	.zero		1


	//----- nvinfo : EIATTR_EXIT_INSTR_OFFSETS
	.align		4
        /*00a4*/ 	.byte	0x04, 0x1c
        /*00a6*/ 	.short	(.L_25 - .L_24)


	//   ....[0]....
.L_24:
        /*00a8*/ 	.word	0x00000050


	//   ....[1]....
        /*00ac*/ 	.word	0x000003e0


	//   ....[2]....
        /*00b0*/ 	.word	0x00000490


	//   ....[3]....
        /*00b4*/ 	.word	0x00000510


	//----- nvinfo : EIATTR_CRS_STACK_SIZE
	.align		4
.L_25:
        /*00b8*/ 	.byte	0x04, 0x1e
        /*00ba*/ 	.short	(.L_27 - .L_26)
.L_26:
        /*00bc*/ 	.word	0x00000000


	//----- nvinfo : EIATTR_CBANK_PARAM_SIZE
	.align		4
.L_27:
        /*00c0*/ 	.byte	0x03, 0x19
        /*00c2*/ 	.short	0x0018


	//----- nvinfo : EIATTR_PARAM_CBANK
	.align		4
        /*00c4*/ 	.byte	0x04, 0x0a
        /*00c6*/ 	.short	(.L_29 - .L_28)
	.align		4
.L_28:
        /*00c8*/ 	.word	index@(.nv.constant0._Z11column_sumsPKfPfm)
        /*00cc*/ 	.short	0x0380
        /*00ce*/ 	.short	0x0018


	//----- nvinfo : EIATTR_SW_WAR
	.align		4
.L_29:
        /*00d0*/ 	.byte	0x04, 0x36
        /*00d2*/ 	.short	(.L_31 - .L_30)
.L_30:
        /*00d4*/ 	.word	0x00000008
.L_31:


//--------------------- .nv.info._Z8row_sumsPKfPfm --------------------------
	.section	.nv.info._Z8row_sumsPKfPfm,"",@"SHT_CUDA_INFO"
	.sectionflags	@""
	.align	4


	//----- nvinfo : EIATTR_CUDA_API_VERSION
	.align		4
        /*0000*/ 	.byte	0x04, 0x37
        /*0002*/ 	.short	(.L_33 - .L_32)
.L_32:
        /*0004*/ 	.word	0x00000082


	//----- nvinfo : EIATTR_KPARAM_INFO
	.align		4
.L_33:
        /*0008*/ 	.byte	0x04, 0x17
        /*000a*/ 	.short	(.L_35 - .L_34)
.L_34:
        /*000c*/ 	.word	0x00000000
        /*0010*/ 	.short	0x0002
        /*0012*/ 	.short	0x0010
        /*0014*/ 	.byte	0x00, 0xf0, 0x21, 0x00


	//----- nvinfo : EIATTR_KPARAM_INFO
	.align		4
.L_35:
        /*0018*/ 	.byte	0x04, 0x17
        /*001a*/ 	.short	(.L_37 - .L_36)
.L_36:
        /*001c*/ 	.word	0x00000000
        /*0020*/ 	.short	0x0001
        /*0022*/ 	.short	0x0008
        /*0024*/ 	.byte	0x00, 0xf5, 0x21, 0x00


	//----- nvinfo : EIATTR_KPARAM_INFO
	.align		4
.L_37:
        /*0028*/ 	.byte	0x04, 0x17
        /*002a*/ 	.short	(.L_39 - .L_38)
.L_38:
        /*002c*/ 	.word	0x00000000
        /*0030*/ 	.short	0x0000
        /*0032*/ 	.short	0x0000
        /*0034*/ 	.byte	0x00, 0xf5, 0x21, 0x00


	//----- nvinfo : EIATTR_SPARSE_MMA_MASK
	.align		4
.L_39:
        /*0038*/ 	.byte	0x03, 0x50
        /*003a*/ 	.short	0x0000


	//----- nvinfo : EIATTR_MAXREG_COUNT
	.align		4
        /*003c*/ 	.byte	0x03, 0x1b
        /*003e*/ 	.short	0x00ff


	//----- nvinfo : EIATTR_NUM_BARRIERS
	.align		4
        /*0040*/ 	.byte	0x02, 0x4c
        /*0042*/ 	.byte	0x01
	.zero		1


	//----- nvinfo : EIATTR_MERCURY_ISA_VERSION
	.align		4
        /*0044*/ 	.byte	0x03, 0x5f
        /*0046*/ 	.short	0x0101


	//----- nvinfo : EIATTR_COOP_GROUP_MASK_REGIDS
	.align		4
        /*0048*/ 	.byte	0x04, 0x29
        /*004a*/ 	.short	(.L_41 - .L_40)


	//   ....[0]....
.L_40:
        /*004c*/ 	.word	0xffffffff


	//   ....[1]....
        /*0050*/ 	.word	0xffffffff


	//   ....[2]....
        /*0054*/ 	.word	0xffffffff


	//   ....[3]....
        /*0058*/ 	.word	0xffffffff


	//   ....[4]....
        /*005c*/ 	.word	0xffffffff


	//   ....[5]....
        /*0060*/ 	.word	0xffffffff


	//   ....[6]....
        /*0064*/ 	.word	0xffffffff


	//   ....[7]....
        /*0068*/ 	.word	0xffffffff


	//   ....[8]....
        /*006c*/ 	.word	0xffffffff


	//   ....[9]....
        /*0070*/ 	.word	0xffffffff


	//----- nvinfo : EIATTR_COOP_GROUP_INSTR_OFFSETS
	.align		4
.L_41:
        /*0074*/ 	.byte	0x04, 0x28
        /*0076*/ 	.short	(.L_43 - .L_42)


	//   ....[0]....
.L_42:
        /*0078*/ 	.word	0x00000200


	//   ....[1]....
        /*007c*/ 	.word	0x00000250


	//   ....[2]....
        /*0080*/ 	.word	0x000002a0


	//   ....[3]....
        /*0084*/ 	.word	0x000002f0


	//   ....[4]....
        /*0088*/ 	.word	0x00000360


	//   ....[5]....
        /*008c*/ 	.word	0x000003d0


	//   ....[6]....
        /*0090*/ 	.word	0x00000400


	//   ....[7]....
        /*0094*/ 	.word	0x00000420


	//   ....[8]....
        /*0098*/ 	.word	0x00000440


	//   ....[9]....
        /*009c*/ 	.word	0x00000460


	//----- nvinfo : EIATTR_VRC_CTA_INIT_COUNT
	.align		4
.L_43:
        /*00a0*/ 	.byte	0x02, 0x4a
	.zero		1
	.zero		1


	//----- nvinfo : EIATTR_EXIT_INSTR_OFFSETS
	.align		4
        /*00a4*/ 	.byte	0x04, 0x1c
        /*00a6*/ 	.short	(.L_45 - .L_44)


	//   ....[0]....
.L_44:
        /*00a8*/ 	.word	0x00000050


	//   ....[1]....
        /*00ac*/ 	.word	0x000003c0


	//   ....[2]....
        /*00b0*/ 	.word	0x00000470


	//   ....[3]....
        /*00b4*/ 	.word	0x000004f0


	//----- nvinfo : EIATTR_CRS_STACK_SIZE
	.align		4
.L_45:
        /*00b8*/ 	.byte	0x04, 0x1e
        /*00ba*/ 	.short	(.L_47 - .L_46)
.L_46:
        /*00bc*/ 	.word	0x00000000


	//----- nvinfo : EIATTR_CBANK_PARAM_SIZE
	.align		4
.L_47:
        /*00c0*/ 	.byte	0x03, 0x19
        /*00c2*/ 	.short	0x0018


	//----- nvinfo : EIATTR_PARAM_CBANK
	.align		4
        /*00c4*/ 	.byte	0x04, 0x0a
        /*00c6*/ 	.short	(.L_49 - .L_48)
	.align		4
.L_48:
        /*00c8*/ 	.word	index@(.nv.constant0._Z8row_sumsPKfPfm)
        /*00cc*/ 	.short	0x0380
        /*00ce*/ 	.short	0x0018


	//----- nvinfo : EIATTR_SW_WAR
	.align		4
.L_49:
        /*00d0*/ 	.byte	0x04, 0x36
        /*00d2*/ 	.short	(.L_51 - .L_50)
.L_50:
        /*00d4*/ 	.word	0x00000008
.L_51:


//--------------------- .nv.callgraph             --------------------------
	.section	.nv.callgraph,"",@"SHT_CUDA_CALLGRAPH"
	.align	4
	.sectionentsize	8
	.align		4
        /*0000*/ 	.word	0x00000000
	.align		4
        /*0004*/ 	.word	0xffffffff
	.align		4
        /*0008*/ 	.word	0x00000000
	.align		4
        /*000c*/ 	.word	0xfffffffe
	.align		4
        /*0010*/ 	.word	0x00000000
	.align		4
        /*0014*/ 	.word	0xfffffffd
	.align		4
        /*0018*/ 	.word	0x00000000
	.align		4
        /*001c*/ 	.word	0xfffffffc


//--------------------- .text._Z11column_sumsPKfPfm --------------------------
	.section	.text._Z11column_sumsPKfPfm,"ax",@progbits
	.align	128
        .global         _Z11column_sumsPKfPfm
        .type           _Z11column_sumsPKfPfm,@function
        .size           _Z11column_sumsPKfPfm,(.L_x_8 - _Z11column_sumsPKfPfm)
        .other          _Z11column_sumsPKfPfm,@"STO_CUDA_ENTRY STV_DEFAULT"
_Z11column_sumsPKfPfm:
.text._Z11column_sumsPKfPfm:
[----:B------:R-:W-:Y:S08]  /*0000*/  LDC R1, c[0x0][0x37c] ;  /* 0x0000df00ff017b82 */ /* 0x000ff00000000800 */
[----:B------:R-:W0:Y:S08]  /*0010*/  S2UR UR6, SR_CTAID.X ;  /* 0x00000000000679c3 */ /* 0x000e300000002500 */
[----:B------:R-:W0:Y:S02]  /*0020*/  LDC.64 R10, c[0x0][0x390] ;  /* 0x0000e400ff0a7b82 */ /* 0x000e240000000a00 */
[----:B0-----:R-:W-:-:S04]  /*0030*/  ISETP.LE.U32.AND P0, PT, R10, UR6, PT ;  /* 0x000000060a007c0c */ /* 0x001fc8000bf03070 */
[----:B------:R-:W-:-:S13]  /*0040*/  ISETP.GE.U32.AND.EX P0, PT, RZ, R11, PT, P0 ;  /* 0x0000000bff00720c */ /* 0x000fda0003f06100 */
[----:B------:R-:W-:Y:S05]  /*0050*/  @P0 EXIT ;  /* 0x000000000000094d */ /* 0x000fea0003800000 */
[----:B------:R-:W0:Y:S01]  /*0060*/  S2R R3, SR_TID.X ;  /* 0x0000000000037919 */ /* 0x000e220000002100 */
[----:B------:R-:W1:Y:S01]  /*0070*/  LDCU.64 UR8, c[0x0][0x358] ;  /* 0x00006b00ff0877ac */ /* 0x000e620008000a00 */
[----:B------:R-:W-:Y:S01]  /*0080*/  BSSY.RECONVERGENT B0, `(.L_x_0) ;  /* 0x0000019000007945 */ /* 0x000fe20003800200 */
[----:B------:R-:W-:Y:S01]  /*0090*/  IMAD.MOV.U32 R0, RZ, RZ, RZ ;  /* 0x000000ffff007224 */ /* 0x000fe200078e00ff */
[----:B------:R-:W2:Y:S01]  /*00a0*/  LDCU.64 UR10, c[0x0][0x380] ;  /* 0x00007000ff0a77ac */ /* 0x000ea20008000a00 */
[----:B0-----:R-:W-:-:S04]  /*00b0*/  ISETP.GE.U32.AND P0, PT, R3, R10, PT ;  /* 0x0000000a0300720c */ /* 0x001fc80003f06070 */
[----:B------:R-:W-:-:S13]  /*00c0*/  ISETP.GE.U32.AND.EX P0, PT, RZ, R11, PT, P0 ;  /* 0x0000000bff00720c */ /* 0x000fda0003f06100 */
[----:B-12---:R-:W-:Y:S05]  /*00d0*/  @P0 BRA `(.L_x_1) ;  /* 0x00000000004c0947 */ /* 0x006fea0003800000 */
[----:B------:R-:W0:Y:S01]  /*00e0*/  LDC R2, c[0x0][0x360] ;  /* 0x0000d800ff027b82 */ /* 0x000e220000000800 */
[----:B------:R-:W-:Y:S01]  /*00f0*/  IMAD.MOV.U32 R0, RZ, RZ, RZ ;  /* 0x000000ffff007224 */ /* 0x000fe200078e00ff */
[----:B------:R-:W-:Y:S01]  /*0100*/  MOV R9, R3 ;  /* 0x0000000300097202 */ /* 0x000fe20000000f00 */
[----:B------:R-:W-:-:S07]  /*0110*/  IMAD.MOV.U32 R8, RZ, RZ, RZ ;  /* 0x000000ffff087224 */ /* 0x000fce00078e00ff */
.L_x_2:
[-C--:B------:R-:W-:Y:S01]  /*0120*/  IMAD R4, R8, R10.reuse, RZ ;  /* 0x0000000a08047224 */ /* 0x080fe200078e02ff */
[----:B------:R-:W-:Y:S01]  /*0130*/  UMOV UR4, UR6 ;  /* 0x0000000600047c82 */ /* 0x000fe20008000000 */
[----:B------:R-:W-:Y:S02]  /*0140*/  UMOV UR5, URZ ;  /* 0x000000ff00057c82 */ /* 0x000fe40008000000 */
[C---:B------:R-:W-:Y:S02]  /*0150*/  IMAD R7, R9.reuse, R11, R4 ;  /* 0x0000000b09077224 */ /* 0x040fe400078e0204 */
[----:B------:R-:W-:-:S04]  /*0160*/  IMAD.WIDE.U32 R4, R9, R10, UR4 ;  /* 0x0000000409047e25 */ /* 0x000fc8000f8e000a */
[----:B------:R-:W-:Y:S01]  /*0170*/  IMAD.IADD R5, R5, 0x1, R7 ;  /* 0x0000000105057824 */ /* 0x000fe200078e0207 */
[----:B------:R-:W-:-:S04]  /*0180*/  LEA R6, P0, R4, UR10, 0x2 ;  /* 0x0000000a04067c11 */ /* 0x000fc8000f8010ff */
[----:B------:R-:W-:-:S06]  /*0190*/  LEA.HI.X R7, R4, UR11, R5, 0x2, P0 ;  /* 0x0000000b04077c11 */ /* 0x000fcc00080f1405 */
[----:B------:R-:W2:Y:S01]  /*01a0*/  LDG.E R7, desc[UR8][R6.64] ;  /* 0x0000000806077981 */ /* 0x000ea2000c1e1900 */
[----:B0-----:R-:W-:-:S04]  /*01b0*/  IADD3 R9, P0, PT, R2, R9, RZ ;  /* 0x0000000902097210 */ /* 0x001fc80007f1e0ff */
[----:B------:R-:W-:Y:S02]  /*01c0*/  IADD3.X R8, PT, PT, RZ, R8, RZ, P0, !PT ;  /* 0x00000008ff087210 */ /* 0x000fe400007fe4ff */
[----:B------:R-:W-:-:S04]  /*01d0*/  ISETP.GE.U32.AND P0, PT, R9, R10, PT ;  /* 0x0000000a0900720c */ /* 0x000fc80003f06070 */
[----:B------:R-:W-:Y:S01]  /*01e0*/  ISETP.GE.U32.AND.EX P0, PT, R8, R11, PT, P0 ;  /* 0x0000000b0800720c */ /* 0x000fe20003f06100 */
[----:B--2---:R-:W-:-:S12]  /*01f0*/  FADD R0, R7, R0 ;  /* 0x0000000007007221 */ /* 0x004fd80000000000 */
[----:B------:R-:W-:Y:S05]  /*0200*/  @!P0 BRA `(.L_x_2) ;  /* 0xfffffffc00c48947 */ /* 0x000fea000383ffff */
.L_x_1:
[----:B------:R-:W-:Y:S05]  /*0210*/  BSYNC.RECONVERGENT B0 ;  /* 0x0000000000007941 */ /* 0x000fea0003800200 */
.L_x_0:
[----:B------:R-:W0:Y:S01]  /*0220*/  SHFL.DOWN PT, R5, R0, 0x10, 0x1f ;  /* 0x0a001f0000057f89 */ /* 0x000e2200000e0000 */
[----:B------:R-:W1:Y:S02]  /*0230*/  LDCU UR4, c[0x0][0x360] ;  /* 0x00006c00ff0477ac */ /* 0x000e640008000800 */
[----:B-1----:R-:W-:-:S04]  /*0240*/  UIADD3 UR4, UPT, UPT, UR4, 0x1f, URZ ;  /* 0x0000001f04047890 */ /* 0x002fc8000fffe0ff */
[----:B------:R-:W-:Y:S01]  /*0250*/  USHF.R.U32.HI UR4, URZ, 0x5, UR4 ;  /* 0x00000005ff047899 */ /* 0x000fe20008011604 */
[----:B0-----:R-:W-:-:S05]  /*0260*/  FADD R5, R5, R0 ;  /* 0x0000000005057221 */ /* 0x001fca0000000000 */
[----:B------:R-:W0:Y:S01]  /*0270*/  SHFL.DOWN PT, R2, R5, 0x8, 0x1f ;  /* 0x09001f0005027f89 */ /* 0x000e2200000e0000 */
[----:B------:R-:W-:-:S13]  /*0280*/  ISETP.GE.U32.AND P1, PT, R3, UR4, PT ;  /* 0x0000000403007c0c */ /* 0x000fda000bf26070 */
[----:B------:R-:W1:Y:S01]  /*0290*/  @!P1 S2R R11, SR_CgaCtaId ;  /* 0x00000000000b9919 */ /* 0x000e620000008800 */
[----:B0-----:R-:W-:Y:S01]  /*02a0*/  FADD R4, R5, R2 ;  /* 0x0000000205047221 */ /* 0x001fe20000000000 */
[----:B------:R-:W-:-:S04]  /*02b0*/  LOP3.LUT P0, R2, R3, 0x1f, RZ, 0xc0, !PT ;  /* 0x0000001f03027812 */ /* 0x000fc8000780c0ff */
[----:B------:R-:W0:Y:S09]  /*02c0*/  SHFL.DOWN PT, R7, R4, 0x4, 0x1f ;  /* 0x08801f0004077f89 */ /* 0x000e3200000e0000 */
[----:B------:R-:W2:Y:S01]  /*02d0*/  @!P0 S2R R9, SR_CgaCtaId ;  /* 0x0000000000098919 */ /* 0x000ea20000008800 */
[----:B------:R-:W-:Y:S01]  /*02e0*/  @!P0 MOV R0, 0x400 ;  /* 0x0000040000008802 */ /* 0x000fe20000000f00 */
[----:B0-----:R-:W-:Y:S01]  /*02f0*/  FADD R7, R4, R7 ;  /* 0x0000000704077221 */ /* 0x001fe20000000000 */
[----:B------:R-:W-:-:S04]  /*0300*/  @!P1 MOV R4, 0x400 ;  /* 0x0000040000049802 */ /* 0x000fc80000000f00 */
[----:B------:R-:W0:Y:S01]  /*0310*/  SHFL.DOWN PT, R6, R7, 0x2, 0x1f ;  /* 0x08401f0007067f89 */ /* 0x000e2200000e0000 */
[----:B-1----:R-:W-:-:S05]  /*0320*/  @!P1 LEA R11, R11, R4, 0x18 ;  /* 0x000000040b0b9211 */ /* 0x002fca00078ec0ff */
[----:B------:R-:W-:Y:S02]  /*0330*/  @!P1 IMAD R4, R2, 0x4, R11 ;  /* 0x0000000402049824 */ /* 0x000fe400078e020b */
[----:B------:R-:W-:Y:S01]  /*0340*/  HFMA2 R2, -RZ, RZ, 0, 0 ;  /* 0x00000000ff027431 */ /* 0x000fe200000001ff */
[----:B--2---:R-:W-:-:S04]  /*0350*/  @!P0 LEA R0, R9, R0, 0x18 ;  /* 0x0000000009008211 */ /* 0x004fc800078ec0ff */
[----:B------:R-:W-:Y:S01]  /*0360*/  @!P0 LEA.HI R0, R3, R0, RZ, 0x1d ;  /* 0x0000000003008211 */ /* 0x000fe200078fe8ff */
[----:B0-----:R-:W-:-:S05]  /*0370*/  FADD R6, R7, R6 ;  /* 0x0000000607067221 */ /* 0x001fca0000000000 */
[----:B------:R-:W0:Y:S02]  /*0380*/  SHFL.DOWN PT, R5, R6, 0x1, 0x1f ;  /* 0x08201f0006057f89 */ /* 0x000e2400000e0000 */
[----:B0-----:R-:W-:-:S05]  /*0390*/  FADD R5, R6, R5 ;  /* 0x0000000506057221 */ /* 0x001fca0000000000 */
[----:B------:R0:W-:Y:S01]  /*03a0*/  @!P0 STS [R0], R5 ;  /* 0x0000000500008388 */ /* 0x0001e20000000800 */
[----:B------:R-:W-:Y:S01]  /*03b0*/  BAR.SYNC.DEFER_BLOCKING 0x0 ;  /* 0x0000000000007b1d */ /* 0x000fe20000010000 */
[----:B------:R-:W-:-:S05]  /*03c0*/  ISETP.GT.U32.AND P0, PT, R3, 0x1f, PT ;  /* 0x0000001f0300780c */ /* 0x000fca0003f04070 */
[----:B------:R0:W1:Y:S08]  /*03d0*/  @!P1 LDS R2, [R4] ;  /* 0x0000000004029984 */ /* 0x0000700000000800 */
[----:B0-----:R-:W-:Y:S05]  /*03e0*/  @P0 EXIT ;  /* 0x000000000000094d */ /* 0x001fea0003800000 */
[----:B-1----:R-:W0:Y:S01]  /*03f0*/  SHFL.DOWN PT, R5, R2, 0x10, 0x1f ;  /* 0x0a001f0002057f89 */ /* 0x002e2200000e0000 */
[----:B------:R-:W-:Y:S01]  /*0400*/  ISETP.NE.AND P0, PT, R3, RZ, PT ;  /* 0x000000ff0300720c */ /* 0x000fe20003f05270 */
[----:B0-----:R-:W-:-:S05]  /*0410*/  FADD R5, R5, R2 ;  /* 0x0000000205057221 */ /* 0x001fca0000000000 */
[----:B------:R-:W0:Y:S02]  /*0420*/  SHFL.DOWN PT, R0, R5, 0x8, 0x1f ;  /* 0x09001f0005007f89 */ /* 0x000e2400000e0000 */
[----:B0-----:R-:W-:-:S05]  /*0430*/  FADD R0, R5, R0 ;  /* 0x0000000005007221 */ /* 0x001fca0000000000 */
[----:B------:R-:W0:Y:S02]  /*0440*/  SHFL.DOWN PT, R7, R0, 0x4, 0x1f ;  /* 0x08801f0000077f89 */ /* 0x000e2400000e0000 */
[----:B0-----:R-:W-:-:S05]  /*0450*/  FADD R7, R0, R7 ;  /* 0x0000000700077221 */ /* 0x001fca0000000000 */
[----:B------:R-:W0:Y:S02]  /*0460*/  SHFL.DOWN PT, R4, R7, 0x2, 0x1f ;  /* 0x08401f0007047f89 */ /* 0x000e2400000e0000 */
[----:B0-----:R-:W-:-:S05]  /*0470*/  FADD R4, R7, R4 ;  /* 0x0000000407047221 */ /* 0x001fca0000000000 */
[----:B------:R0:W1:Y:S01]  /*0480*/  SHFL.DOWN PT, R9, R4, 0x1, 0x1f ;  /* 0x08201f0004097f89 */ /* 0x00006200000e0000 */
[----:B------:R-:W-:Y:S05]  /*0490*/  @P0 EXIT ;  /* 0x000000000000094d */ /* 0x000fea0003800000 */
[----:B------:R-:W2:Y:S01]  /*04a0*/  LDCU.64 UR4, c[0x0][0x388] ;  /* 0x00007100ff0477ac */ /* 0x000ea20008000a00 */
[----:B-1----:R-:W-:Y:S01]  /*04b0*/  FADD R9, R4, R9 ;  /* 0x0000000904097221 */ /* 0x002fe20000000000 */
[----:B--2---:R-:W-:-:S04]  /*04c0*/  ULEA UR4, UP0, UR6, UR4, 0x2 ;  /* 0x0000000406047291 */ /* 0x004fc8000f8010ff */
[----:B------:R-:W-:Y:S02]  /*04d0*/  ULEA.HI.X UR5, UR6, UR5, URZ, 0x2, UP0 ;  /* 0x0000000506057291 */ /* 0x000fe400080f14ff */
[----:B------:R-:W-:-:S04]  /*04e0*/  IMAD.U32 R2, RZ, RZ, UR4 ;  /* 0x00000004ff027e24 */ /* 0x000fc8000f8e00ff */
[----:B------:R-:W-:-:S05]  /*04f0*/  MOV R3, UR5 ;  /* 0x0000000500037c02 */ /* 0x000fca0008000f00 */
[----:B------:R-:W-:Y:S01]  /*0500*/  STG.E desc[UR8][R2.64], R9 ;  /* 0x0000000902007986 */ /* 0x000fe2000c101908 */
[----:B------:R-:W-:Y:S05]  /*0510*/  EXIT ;  /* 0x000000000000794d */ /* 0x000fea0003800000 */
.L_x_3:
[----:B------:R-:W-:-:S00]  /*0520*/  BRA `(.L_x_3) ;  /* 0xfffffffc00fc7947 */ /* 0x000fc0000383ffff */
[----:B------:R-:W-:-:S00]  /*0530*/  NOP ;  /* 0x0000000000007918 */ /* 0x000fc00000000000 */
        /* <DEDUP_REMOVED lines=12> */
.L_x_8:


//--------------------- .text._Z8row_sumsPKfPfm   --------------------------
	.section	.text._Z8row_sumsPKfPfm,"ax",@progbits
	.align	128
        .global         _Z8row_sumsPKfPfm
        .type           _Z8row_sumsPKfPfm,@function
        .size           _Z8row_sumsPKfPfm,(.L_x_9 - _Z8row_sumsPKfPfm)
        .other          _Z8row_sumsPKfPfm,@"STO_CUDA_ENTRY STV_DEFAULT"
_Z8row_sumsPKfPfm:
.text._Z8row_sumsPKfPfm:
        /* <DEDUP_REMOVED lines=18> */
.L_x_6:
[----:B------:R-:W-:Y:S01]  /*0120*/  MOV R5, R8 ;  /* 0x0000000800057202 */ /* 0x000fe20000000f00 */
[----:B------:R-:W-:-:S04]  /*0130*/  IMAD.MOV.U32 R4, RZ, RZ, R9 ;  /* 0x000000ffff047224 */ /* 0x000fc800078e0009 */
[----:B------:R-:W-:-:S04]  /*0140*/  IMAD.WIDE.U32 R4, R10, UR6, R4 ;  /* 0x000000060a047c25 */ /* 0x000fc8000f8e0004 */
[----:B------:R-:W-:Y:S01]  /*0150*/  IMAD R5, R11, UR6, R5 ;  /* 0x000000060b057c24 */ /* 0x000fe2000f8e0205 */
[----:B------:R-:W-:-:S04]  /*0160*/  LEA R6, P0, R4, UR10, 0x2 ;  /* 0x0000000a04067c11 */ /* 0x000fc8000f8010ff */
[----:B------:R-:W-:-:S06]  /*0170*/  LEA.HI.X R7, R4, UR11, R5, 0x2, P0 ;  /* 0x0000000b04077c11 */ /* 0x000fcc00080f1405 */
[----:B------:R-:W2:Y:S01]  /*0180*/  LDG.E R7, desc[UR8][R6.64] ;  /* 0x0000000806077981 */ /* 0x000ea2000c1e1900 */
[----:B0-----:R-:W-:-:S05]  /*0190*/  IADD3 R9, P0, PT, R2, R9, RZ ;  /* 0x0000000902097210 */ /* 0x001fca0007f1e0ff */
[----:B------:R-:W-:Y:S01]  /*01a0*/  IMAD.X R8, RZ, RZ, R8, P0 ;  /* 0x000000ffff087224 */ /* 0x000fe200000e0608 */
[----:B------:R-:W-:-:S04]  /*01b0*/  ISETP.GE.U32.AND P0, PT, R9, R10, PT ;  /* 0x0000000a0900720c */ /* 0x000fc80003f06070 */
[----:B------:R-:W-:Y:S01]  /*01c0*/  ISETP.GE.U32.AND.EX P0, PT, R8, R11, PT, P0 ;  /* 0x0000000b0800720c */ /* 0x000fe20003f06100 */
[----:B--2---:R-:W-:-:S12]  /*01d0*/  FADD R0, R7, R0 ;  /* 0x0000000007007221 */ /* 0x004fd80000000000 */
[----:B------:R-:W-:Y:S05]  /*01e0*/  @!P0 BRA `(.L_x_6) ;  /* 0xfffffffc00cc8947 */ /* 0x000fea000383ffff */
.L_x_5:
[----:B------:R-:W-:Y:S05]  /*01f0*/  BSYNC.RECONVERGENT B0 ;  /* 0x0000000000007941 */ /* 0x000fea0003800200 */
.L_x_4:
        /* <DEDUP_REMOVED lines=48> */
.L_x_7:
        /* <DEDUP_REMOVED lines=16> */
.L_x_9:


//--------------------- .nv.shared._Z11column_sumsPKfPfm --------------------------
	.section	.nv.shared._Z11column_sumsPKfPfm,"aw",@nobits
	.sectionflags	@""
	.align	4
.nv.shared._Z11column_sumsPKfPfm:
	.zero		1152


//--------------------- .nv.shared.reserved.0     --------------------------
	.section	.nv.shared.reserved.0,"aw",@nobits
	.weak		__nv_reservedSMEM_offset_0_alias
	.size		__nv_reservedSMEM_offset_0_alias, 0, 64
	.other		__nv_reservedSMEM_offset_0_alias,@"STO_CUDA_RESERVED_SHARED STV_DEFAULT"
__nv_reservedSMEM_offset_0_alias:
	.zero		0
	.zero		64


//--------------------- .nv.shared._Z8row_sumsPKfPfm --------------------------
	.section	.nv.shared._Z8row_sumsPKfPfm,"aw",@nobits
	.sectionflags	@""
	.align	4
.nv.shared._Z8row_sumsPKfPfm:
	.zero		1152


//--------------------- .nv.constant0._Z11column_sumsPKfPfm --------------------------
	.section	.nv.constant0._Z11column_sumsPKfPfm,"a",@progbits
	.sectionflags	@""
	.align	4
.nv.constant0._Z11column_sumsPKfPfm:
	.zero		920


//--------------------- .nv.constant0._Z8row_sumsPKfPfm --------------------------
	.section	.nv.constant0._Z8row_sumsPKfPfm,"a",@progbits
	.sectionflags	@""
	.align	4
.nv.constant0._Z8row_sumsPKfPfm:
	.zero		920


//--------------------- SYMBOLS --------------------------

	.type		.nv.reservedSmem.offset0,@object
	.size		.nv.reservedSmem.offset0,0x4
	.type		.nv.reservedSmem.cap,@object
	.size		.nv.reservedSmem.cap,0x4
